//
// Generated by NVIDIA NVVM Compiler
//
// Compiler Build ID: CL-36424714
// Cuda compilation tools, release 13.0, V13.0.88
// Based on NVVM 20.0.0
//

.version 9.0
.target sm_100
.address_size 64

	// .globl	_Z13BlockedKernelPii
.global .align 1 .b8 _ZN34_INTERNAL_06d4e0b7_4_k_cu_8ebcb04e4cuda3std3__45__cpo5beginE[1];
.global .align 1 .b8 _ZN34_INTERNAL_06d4e0b7_4_k_cu_8ebcb04e4cuda3std3__45__cpo3endE[1];
.global .align 1 .b8 _ZN34_INTERNAL_06d4e0b7_4_k_cu_8ebcb04e4cuda3std3__45__cpo6cbeginE[1];
.global .align 1 .b8 _ZN34_INTERNAL_06d4e0b7_4_k_cu_8ebcb04e4cuda3std3__45__cpo4cendE[1];
.global .align 1 .b8 _ZN34_INTERNAL_06d4e0b7_4_k_cu_8ebcb04e4cuda3std3__45__cpo6rbeginE[1];
.global .align 1 .b8 _ZN34_INTERNAL_06d4e0b7_4_k_cu_8ebcb04e4cuda3std3__45__cpo4rendE[1];
.global .align 1 .b8 _ZN34_INTERNAL_06d4e0b7_4_k_cu_8ebcb04e4cuda3std3__45__cpo7crbeginE[1];
.global .align 1 .b8 _ZN34_INTERNAL_06d4e0b7_4_k_cu_8ebcb04e4cuda3std3__45__cpo5crendE[1];
.global .align 1 .b8 _ZN34_INTERNAL_06d4e0b7_4_k_cu_8ebcb04e4cuda3std3__436_GLOBAL__N__06d4e0b7_4_k_cu_8ebcb04e6ignoreE[1];
.global .align 1 .b8 _ZN34_INTERNAL_06d4e0b7_4_k_cu_8ebcb04e4cuda3std3__419piecewise_constructE[1];
.global .align 1 .b8 _ZN34_INTERNAL_06d4e0b7_4_k_cu_8ebcb04e4cuda3std3__48in_placeE[1];
.global .align 1 .b8 _ZN34_INTERNAL_06d4e0b7_4_k_cu_8ebcb04e4cuda3std3__420unreachable_sentinelE[1];
.global .align 1 .b8 _ZN34_INTERNAL_06d4e0b7_4_k_cu_8ebcb04e4cuda3std3__47nulloptE[1];
.global .align 1 .b8 _ZN34_INTERNAL_06d4e0b7_4_k_cu_8ebcb04e4cuda3std3__48unexpectE[1];
.global .align 1 .b8 _ZN34_INTERNAL_06d4e0b7_4_k_cu_8ebcb04e4cuda3std6ranges3__45__cpo4swapE[1];
.global .align 1 .b8 _ZN34_INTERNAL_06d4e0b7_4_k_cu_8ebcb04e4cuda3std6ranges3__45__cpo9iter_moveE[1];
.global .align 1 .b8 _ZN34_INTERNAL_06d4e0b7_4_k_cu_8ebcb04e4cuda3std6ranges3__45__cpo5beginE[1];
.global .align 1 .b8 _ZN34_INTERNAL_06d4e0b7_4_k_cu_8ebcb04e4cuda3std6ranges3__45__cpo3endE[1];
.global .align 1 .b8 _ZN34_INTERNAL_06d4e0b7_4_k_cu_8ebcb04e4cuda3std6ranges3__45__cpo6cbeginE[1];
.global .align 1 .b8 _ZN34_INTERNAL_06d4e0b7_4_k_cu_8ebcb04e4cuda3std6ranges3__45__cpo4cendE[1];
.global .align 1 .b8 _ZN34_INTERNAL_06d4e0b7_4_k_cu_8ebcb04e4cuda3std6ranges3__45__cpo7advanceE[1];
.global .align 1 .b8 _ZN34_INTERNAL_06d4e0b7_4_k_cu_8ebcb04e4cuda3std6ranges3__45__cpo9iter_swapE[1];
.global .align 1 .b8 _ZN34_INTERNAL_06d4e0b7_4_k_cu_8ebcb04e4cuda3std6ranges3__45__cpo4nextE[1];
.global .align 1 .b8 _ZN34_INTERNAL_06d4e0b7_4_k_cu_8ebcb04e4cuda3std6ranges3__45__cpo4prevE[1];
.global .align 1 .b8 _ZN34_INTERNAL_06d4e0b7_4_k_cu_8ebcb04e4cuda3std6ranges3__45__cpo4dataE[1];
.global .align 1 .b8 _ZN34_INTERNAL_06d4e0b7_4_k_cu_8ebcb04e4cuda3std6ranges3__45__cpo5cdataE[1];
.global .align 1 .b8 _ZN34_INTERNAL_06d4e0b7_4_k_cu_8ebcb04e4cuda3std6ranges3__45__cpo4sizeE[1];
.global .align 1 .b8 _ZN34_INTERNAL_06d4e0b7_4_k_cu_8ebcb04e4cuda3std6ranges3__45__cpo5ssizeE[1];
.global .align 1 .b8 _ZN34_INTERNAL_06d4e0b7_4_k_cu_8ebcb04e4cuda3std6ranges3__45__cpo8distanceE[1];
.global .align 1 .b8 _ZN34_INTERNAL_06d4e0b7_4_k_cu_8ebcb04e6thrust24THRUST_300001_SM_1000_NS6system6detail10sequential3seqE[1];
.global .align 1 .b8 _ZN34_INTERNAL_06d4e0b7_4_k_cu_8ebcb04e6thrust24THRUST_300001_SM_1000_NS12placeholders2_1E[1];
.global .align 1 .b8 _ZN34_INTERNAL_06d4e0b7_4_k_cu_8ebcb04e6thrust24THRUST_300001_SM_1000_NS12placeholders2_2E[1];
.global .align 1 .b8 _ZN34_INTERNAL_06d4e0b7_4_k_cu_8ebcb04e6thrust24THRUST_300001_SM_1000_NS12placeholders2_3E[1];
.global .align 1 .b8 _ZN34_INTERNAL_06d4e0b7_4_k_cu_8ebcb04e6thrust24THRUST_300001_SM_1000_NS12placeholders2_4E[1];
.global .align 1 .b8 _ZN34_INTERNAL_06d4e0b7_4_k_cu_8ebcb04e6thrust24THRUST_300001_SM_1000_NS12placeholders2_5E[1];
.global .align 1 .b8 _ZN34_INTERNAL_06d4e0b7_4_k_cu_8ebcb04e6thrust24THRUST_300001_SM_1000_NS12placeholders2_6E[1];
.global .align 1 .b8 _ZN34_INTERNAL_06d4e0b7_4_k_cu_8ebcb04e6thrust24THRUST_300001_SM_1000_NS12placeholders2_7E[1];
.global .align 1 .b8 _ZN34_INTERNAL_06d4e0b7_4_k_cu_8ebcb04e6thrust24THRUST_300001_SM_1000_NS12placeholders2_8E[1];
.global .align 1 .b8 _ZN34_INTERNAL_06d4e0b7_4_k_cu_8ebcb04e6thrust24THRUST_300001_SM_1000_NS12placeholders2_9E[1];
.global .align 1 .b8 _ZN34_INTERNAL_06d4e0b7_4_k_cu_8ebcb04e6thrust24THRUST_300001_SM_1000_NS12placeholders3_10E[1];

.visible .entry _Z13BlockedKernelPii(
	.param .u64 .ptr .align 1 _Z13BlockedKernelPii_param_0,
	.param .u32 _Z13BlockedKernelPii_param_1
)
{
	.reg .pred 	%p<5>;
	.reg .b32 	%r<7>;
	.reg .b64 	%rd<5>;

	ld.param.u64 	%rd2, [_Z13BlockedKernelPii_param_0];
	ld.param.u32 	%r5, [_Z13BlockedKernelPii_param_1];
	cvta.to.global.u64 	%rd3, %rd2;
	mov.u32 	%r6, %tid.x;
	shl.b32 	%r1, %r6, 2;
	or.b32  	%r2, %r1, 1;
	or.b32  	%r3, %r1, 2;
	or.b32  	%r4, %r1, 3;
	setp.ge.s32 	%p1, %r1, %r5;
	mul.wide.u32 	%rd4, %r1, 4;
	add.s64 	%rd1, %rd3, %rd4;
	@%p1 bra 	$L__BB0_2;
	st.global.u32 	[%rd1], %r1;
$L__BB0_2:
	setp.ge.s32 	%p2, %r2, %r5;
	@%p2 bra 	$L__BB0_4;
	st.global.u32 	[%rd1+4], %r2;
$L__BB0_4:
	setp.ge.s32 	%p3, %r3, %r5;
	@%p3 bra 	$L__BB0_6;
	st.global.u32 	[%rd1+8], %r3;
$L__BB0_6:
	setp.ge.s32 	%p4, %r4, %r5;
	@%p4 bra 	$L__BB0_8;
	st.global.u32 	[%rd1+12], %r4;
$L__BB0_8:
	ret;

}
	// .globl	_Z13StripedKernelPii
.visible .entry _Z13StripedKernelPii(
	.param .u64 .ptr .align 1 _Z13StripedKernelPii_param_0,
	.param .u32 _Z13StripedKernelPii_param_1
)
{
	.reg .pred 	%p<5>;
	.reg .b32 	%r<10>;
	.reg .b64 	%rd<5>;

	ld.param.u64 	%rd2, [_Z13StripedKernelPii_param_0];
	ld.param.u32 	%r3, [_Z13StripedKernelPii_param_1];
	cvta.to.global.u64 	%rd3, %rd2;
	mov.u32 	%r1, %tid.x;
	shl.b32 	%r2, %r1, 2;
	setp.ge.s32 	%p1, %r1, %r3;
	mul.wide.u32 	%rd4, %r1, 4;
	add.s64 	%rd1, %rd3, %rd4;
	@%p1 bra 	$L__BB1_2;
	st.global.u32 	[%rd1], %r2;
$L__BB1_2:
	add.s32 	%r4, %r1, 32;
	setp.ge.s32 	%p2, %r4, %r3;
	@%p2 bra 	$L__BB1_4;
	add.s32 	%r5, %r2, 1;
	st.global.u32 	[%rd1+128], %r5;
$L__BB1_4:
	add.s32 	%r6, %r1, 64;
	setp.ge.s32 	%p3, %r6, %r3;
	@%p3 bra 	$L__BB1_6;
	add.s32 	%r7, %r2, 2;
	st.global.u32 	[%rd1+256], %r7;
$L__BB1_6:
	add.s32 	%r8, %r1, 96;
	setp.ge.s32 	%p4, %r8, %r3;
	@%p4 bra 	$L__BB1_8;
	add.s32 	%r9, %r2, 3;
	st.global.u32 	[%rd1+384], %r9;
$L__BB1_8:
	ret;

}
	// .globl	_ZN3cub18CUB_300001_SM_10006detail11EmptyKernelIvEEvv
.visible .entry _ZN3cub18CUB_300001_SM_10006detail11EmptyKernelIvEEvv()
{


	ret;

}


// ===== COMPILED SASS (sm_100) =====

	.target	sm_100

	.elftype	@"ET_EXEC"


//--------------------- .note.nv.tkinfo           --------------------------
	.section	.note.nv.tkinfo,"",@"SHT_NOTE"
	.sectionflags	@"SHF_NOTE_NV_TKINFO"
	.tkinfo
        /*0018*/ 	.word	0x00000002
        /*0030*/ 	.string	""
        /*0030*/ 	.string	"ptxas"
        /*0030*/ 	.string	"Cuda compilation tools, release 13.0, V13.0.88"
        /*0030*/ 	.string	"Build cuda_13.0.r13.0/compiler.36424714_0"
        /*0030*/ 	.string	"-arch sm_100 -m 64 "



//--------------------- .note.nv.cuinfo           --------------------------
	.section	.note.nv.cuinfo,"",@"SHT_NOTE"
	.sectionflags	@"SHF_NOTE_NV_CUINFO"
        /*0018*/ 	.short	0x0002
        /*001a*/ 	.short	0x0064
        /*001c*/ 	.short	0x0082
	.zero		2


//--------------------- .nv.info                  --------------------------
	.section	.nv.info,"",@"SHT_CUDA_INFO"
	.align	4


	//----- nvinfo : EIATTR_REGCOUNT
	.align		4
        /*0000*/ 	.byte	0x04, 0x2f
        /*0002*/ 	.short	(.L_41 - .L_40)
	.align		4
.L_40:
        /*0004*/ 	.word	index@(_Z13BlockedKernelPii)
        /*0008*/ 	.word	0x0000000e


	//----- nvinfo : EIATTR_FRAME_SIZE
	.align		4
.L_41:
        /*000c*/ 	.byte	0x04, 0x11
        /*000e*/ 	.short	(.L_43 - .L_42)
	.align		4
.L_42:
        /*0010*/ 	.word	index@(_Z13BlockedKernelPii)
        /*0014*/ 	.word	0x00000000


	//----- nvinfo : EIATTR_REGCOUNT
	.align		4
.L_43:
        /*0018*/ 	.byte	0x04, 0x2f
        /*001a*/ 	.short	(.L_45 - .L_44)
	.align		4
.L_44:
        /*001c*/ 	.word	index@(_Z13StripedKernelPii)
        /*0020*/ 	.word	0x0000000c


	//----- nvinfo : EIATTR_FRAME_SIZE
	.align		4
.L_45:
        /*0024*/ 	.byte	0x04, 0x11
        /*0026*/ 	.short	(.L_47 - .L_46)
	.align		4
.L_46:
        /*0028*/ 	.word	index@(_Z13StripedKernelPii)
        /*002c*/ 	.word	0x00000000


	//----- nvinfo : EIATTR_REGCOUNT
	.align		4
.L_47:
        /*0030*/ 	.byte	0x04, 0x2f
        /*0032*/ 	.short	(.L_49 - .L_48)
	.align		4
.L_48:
        /*0034*/ 	.word	index@(_ZN3cub18CUB_300001_SM_10006detail11EmptyKernelIvEEvv)
        /*0038*/ 	.word	0x00000004


	//----- nvinfo : EIATTR_FRAME_SIZE
	.align		4
.L_49:
        /*003c*/ 	.byte	0x04, 0x11
        /*003e*/ 	.short	(.L_51 - .L_50)
	.align		4
.L_50:
        /*0040*/ 	.word	index@(_ZN3cub18CUB_300001_SM_10006detail11EmptyKernelIvEEvv)
        /*0044*/ 	.word	0x00000000


	//----- nvinfo : EIATTR_MIN_STACK_SIZE
	.align		4
.L_51:
        /*0048*/ 	.byte	0x04, 0x12
        /*004a*/ 	.short	(.L_53 - .L_52)
	.align		4
.L_52:
        /*004c*/ 	.word	index@(_ZN3cub18CUB_300001_SM_10006detail11EmptyKernelIvEEvv)
        /*0050*/ 	.word	0x00000000


	//----- nvinfo : EIATTR_MIN_STACK_SIZE
	.align		4
.L_53:
        /*0054*/ 	.byte	0x04, 0x12
        /*0056*/ 	.short	(.L_55 - .L_54)
	.align		4
.L_54:
        /*0058*/ 	.word	index@(_Z13StripedKernelPii)
        /*005c*/ 	.word	0x00000000


	//----- nvinfo : EIATTR_MIN_STACK_SIZE
	.align		4
.L_55:
        /*0060*/ 	.byte	0x04, 0x12
        /*0062*/ 	.short	(.L_57 - .L_56)
	.align		4
.L_56:
        /*0064*/ 	.word	index@(_Z13BlockedKernelPii)
        /*0068*/ 	.word	0x00000000
.L_57:


//--------------------- .nv.compat                --------------------------
	.section	.nv.compat,"",@"SHT_CUDA_COMPAT_INFO"
	.align	4
        /*0000*/ 	.byte	0x02, 0x09, 0x00, 0x00, 0x02, 0x02, 0x01, 0x00, 0x02, 0x05, 0x05, 0x00, 0x03, 0x07, 0x01, 0x01
        /*0010*/ 	.byte	0x02, 0x03, 0x00, 0x00, 0x02, 0x06, 0x01, 0x00, 0x04, 0x0b, 0x08, 0x00, 0x09, 0x00, 0x00, 0x00
        /*0020*/ 	.byte	0x00, 0x00, 0x00, 0x00


//--------------------- .nv.info._ZN3cub18CUB_300001_SM_10006detail11EmptyKernelIvEEvv --------------------------
	.section	.nv.info._ZN3cub18CUB_300001_SM_10006detail11EmptyKernelIvEEvv,"",@"SHT_CUDA_INFO"
	.sectionflags	@""
	.align	4


	//----- nvinfo : EIATTR_CUDA_API_VERSION
	.align		4
        /*0000*/ 	.byte	0x04, 0x37
        /*0002*/ 	.short	(.L_59 - .L_58)
.L_58:
        /*0004*/ 	.word	0x00000082


	//----- nvinfo : EIATTR_SPARSE_MMA_MASK
	.align		4
.L_59:
        /*0008*/ 	.byte	0x03, 0x50
        /*000a*/ 	.short	0x0000


	//----- nvinfo : EIATTR_MAXREG_COUNT
	.align		4
        /*000c*/ 	.byte	0x03, 0x1b
        /*000e*/ 	.short	0x00ff


	//----- nvinfo : EIATTR_MERCURY_ISA_VERSION
	.align		4
        /*0010*/ 	.byte	0x03, 0x5f
        /*0012*/ 	.short	0x0101


	//----- nvinfo : EIATTR_VRC_CTA_INIT_COUNT
	.align		4
        /*0014*/ 	.byte	0x02, 0x4a
	.zero		1
	.zero		1


	//----- nvinfo : EIATTR_EXIT_INSTR_OFFSETS
	.align		4
        /*0018*/ 	.byte	0x04, 0x1c
        /*001a*/ 	.short	(.L_61 - .L_60)


	//   ....[0]....
.L_60:
        /*001c*/ 	.word	0x00000010


	//----- nvinfo : EIATTR_SW_WAR
	.align		4
.L_61:
        /*0020*/ 	.byte	0x04, 0x36
        /*0022*/ 	.short	(.L_63 - .L_62)
.L_62:
        /*0024*/ 	.word	0x00000008
.L_63:


//--------------------- .nv.info._Z13StripedKernelPii --------------------------
	.section	.nv.info._Z13StripedKernelPii,"",@"SHT_CUDA_INFO"
	.sectionflags	@""
	.align	4


	//----- nvinfo : EIATTR_CUDA_API_VERSION
	.align		4
        /*0000*/ 	.byte	0x04, 0x37
        /*0002*/ 	.short	(.L_65 - .L_64)
.L_64:
        /*0004*/ 	.word	0x00000082


	//----- nvinfo : EIATTR_KPARAM_INFO
	.align		4
.L_65:
        /*0008*/ 	.byte	0x04, 0x17
        /*000a*/ 	.short	(.L_67 - .L_66)
.L_66:
        /*000c*/ 	.word	0x00000000
        /*0010*/ 	.short	0x0001
        /*0012*/ 	.short	0x0008
        /*0014*/ 	.byte	0x00, 0xf0, 0x11, 0x00


	//----- nvinfo : EIATTR_KPARAM_INFO
	.align		4
.L_67:
        /*0018*/ 	.byte	0x04, 0x17
        /*001a*/ 	.short	(.L_69 - .L_68)
.L_68:
        /*001c*/ 	.word	0x00000000
        /*0020*/ 	.short	0x0000
        /*0022*/ 	.short	0x0000
        /*0024*/ 	.byte	0x00, 0xf5, 0x21, 0x00


	//----- nvinfo : EIATTR_SPARSE_MMA_MASK
	.align		4
.L_69:
        /*0028*/ 	.byte	0x03, 0x50
        /*002a*/ 	.short	0x0000


	//----- nvinfo : EIATTR_MAXREG_COUNT
	.align		4
        /*002c*/ 	.byte	0x03, 0x1b
        /*002e*/ 	.short	0x00ff


	//----- nvinfo : EIATTR_MERCURY_ISA_VERSION
	.align		4
        /*0030*/ 	.byte	0x03, 0x5f
        /*0032*/ 	.short	0x0101


	//----- nvinfo : EIATTR_VRC_CTA_INIT_COUNT
	.align		4
        /*0034*/ 	.byte	0x02, 0x4a
	.zero		1
	.zero		1


	//----- nvinfo : EIATTR_EXIT_INSTR_OFFSETS
	.align		4
        /*0038*/ 	.byte	0x04, 0x1c
        /*003a*/ 	.short	(.L_71 - .L_70)


	//   ....[0]....
.L_70:
        /*003c*/ 	.word	0x00000130


	//   ....[1]....
        /*0040*/ 	.word	0x00000160


	//----- nvinfo : EIATTR_CBANK_PARAM_SIZE
	.align		4
.L_71:
        /*0044*/ 	.byte	0x03, 0x19
        /*0046*/ 	.short	0x000c


	//----- nvinfo : EIATTR_PARAM_CBANK
	.align		4
        /*0048*/ 	.byte	0x04, 0x0a
        /*004a*/ 	.short	(.L_73 - .L_72)
	.align		4
.L_72:
        /*004c*/ 	.word	index@(.nv.constant0._Z13StripedKernelPii)
        /*0050*/ 	.short	0x0380
        /*0052*/ 	.short	0x000c


	//----- nvinfo : EIATTR_SW_WAR
	.align		4
.L_73:
        /*0054*/ 	.byte	0x04, 0x36
        /*0056*/ 	.short	(.L_75 - .L_74)
.L_74:
        /*0058*/ 	.word	0x00000008
.L_75:


//--------------------- .nv.info._Z13BlockedKernelPii --------------------------
	.section	.nv.info._Z13BlockedKernelPii,"",@"SHT_CUDA_INFO"
	.sectionflags	@""
	.align	4


	//----- nvinfo : EIATTR_CUDA_API_VERSION
	.align		4
        /*0000*/ 	.byte	0x04, 0x37
        /*0002*/ 	.short	(.L_77 - .L_76)
.L_76:
        /*0004*/ 	.word	0x00000082


	//----- nvinfo : EIATTR_KPARAM_INFO
	.align		4
.L_77:
        /*0008*/ 	.byte	0x04, 0x17
        /*000a*/ 	.short	(.L_79 - .L_78)
.L_78:
        /*000c*/ 	.word	0x00000000
        /*0010*/ 	.short	0x0001
        /*0012*/ 	.short	0x0008
        /*0014*/ 	.byte	0x00, 0xf0, 0x11, 0x00


	//----- nvinfo : EIATTR_KPARAM_INFO
	.align		4
.L_79:
        /*0018*/ 	.byte	0x04, 0x17
        /*001a*/ 	.short	(.L_81 - .L_80)
.L_80:
        /*001c*/ 	.word	0x00000000
        /*0020*/ 	.short	0x0000
        /*0022*/ 	.short	0x0000
        /*0024*/ 	.byte	0x00, 0xf5, 0x21, 0x00


	//----- nvinfo : EIATTR_SPARSE_MMA_MASK
	.align		4
.L_81:
        /*0028*/ 	.byte	0x03, 0x50
        /*002a*/ 	.short	0x0000


	//----- nvinfo : EIATTR_MAXREG_COUNT
	.align		4
        /*002c*/ 	.byte	0x03, 0x1b
        /*002e*/ 	.short	0x00ff


	//----- nvinfo : EIATTR_MERCURY_ISA_VERSION
	.align		4
        /*0030*/ 	.byte	0x03, 0x5f
        /*0032*/ 	.short	0x0101


	//----- nvinfo : EIATTR_VRC_CTA_INIT_COUNT
	.align		4
        /*0034*/ 	.byte	0x02, 0x4a
	.zero		1
	.zero		1


	//----- nvinfo : EIATTR_EXIT_INSTR_OFFSETS
	.align		4
        /*0038*/ 	.byte	0x04, 0x1c
        /*003a*/ 	.short	(.L_83 - .L_82)


	//   ....[0]....
.L_82:
        /*003c*/ 	.word	0x00000110


	//   ....[1]....
        /*0040*/ 	.word	0x00000130


	//----- nvinfo : EIATTR_CBANK_PARAM_SIZE
	.align		4
.L_83:
        /*0044*/ 	.byte	0x03, 0x19
        /*0046*/ 	.short	0x000c


	//----- nvinfo : EIATTR_PARAM_CBANK
	.align		4
        /*0048*/ 	.byte	0x04, 0x0a
        /*004a*/ 	.short	(.L_85 - .L_84)
	.align		4
.L_84:
        /*004c*/ 	.word	index@(.nv.constant0._Z13BlockedKernelPii)
        /*0050*/ 	.short	0x0380
        /*0052*/ 	.short	0x000c


	//----- nvinfo : EIATTR_SW_WAR
	.align		4
.L_85:
        /*0054*/ 	.byte	0x04, 0x36
        /*0056*/ 	.short	(.L_87 - .L_86)
.L_86:
        /*0058*/ 	.word	0x00000008
.L_87:


//--------------------- .nv.callgraph             --------------------------
	.section	.nv.callgraph,"",@"SHT_CUDA_CALLGRAPH"
	.align	4
	.sectionentsize	8
	.align		4
        /*0000*/ 	.word	0x00000000
	.align		4
        /*0004*/ 	.word	0xffffffff
	.align		4
        /*0008*/ 	.word	0x00000000
	.align		4
        /*000c*/ 	.word	0xfffffffe
	.align		4
        /*0010*/ 	.word	0x00000000
	.align		4
        /*0014*/ 	.word	0xfffffffd
	.align		4
        /*0018*/ 	.word	0x00000000
	.align		4
        /*001c*/ 	.word	0xfffffffc


//--------------------- .nv.constant4             --------------------------
	.section	.nv.constant4,"a",@progbits
	.align	8
	.align		8
.nv.constant4:
        /*0000*/ 	.dword	_ZN34_INTERNAL_06d4e0b7_4_k_cu_8ebcb04e4cuda3std3__45__cpo5beginE
	.align		8
        /*0008*/ 	.dword	_ZN34_INTERNAL_06d4e0b7_4_k_cu_8ebcb04e4cuda3std3__45__cpo3endE
	.align		8
        /*0010*/ 	.dword	_ZN34_INTERNAL_06d4e0b7_4_k_cu_8ebcb04e4cuda3std3__45__cpo6cbeginE
	.align		8
        /*0018*/ 	.dword	_ZN34_INTERNAL_06d4e0b7_4_k_cu_8ebcb04e4cuda3std3__45__cpo4cendE
	.align		8
        /*0020*/ 	.dword	_ZN34_INTERNAL_06d4e0b7_4_k_cu_8ebcb04e4cuda3std3__45__cpo6rbeginE
	.align		8
        /*0028*/ 	.dword	_ZN34_INTERNAL_06d4e0b7_4_k_cu_8ebcb04e4cuda3std3__45__cpo4rendE
	.align		8
        /*0030*/ 	.dword	_ZN34_INTERNAL_06d4e0b7_4_k_cu_8ebcb04e4cuda3std3__45__cpo7crbeginE
	.align		8
        /*0038*/ 	.dword	_ZN34_INTERNAL_06d4e0b7_4_k_cu_8ebcb04e4cuda3std3__45__cpo5crendE
	.align		8
        /*0040*/ 	.dword	_ZN34_INTERNAL_06d4e0b7_4_k_cu_8ebcb04e4cuda3std3__436_GLOBAL__N__06d4e0b7_4_k_cu_8ebcb04e6ignoreE
	.align		8
        /*0048*/ 	.dword	_ZN34_INTERNAL_06d4e0b7_4_k_cu_8ebcb04e4cuda3std3__419piecewise_constructE
	.align		8
        /*0050*/ 	.dword	_ZN34_INTERNAL_06d4e0b7_4_k_cu_8ebcb04e4cuda3std3__48in_placeE
	.align		8
        /*0058*/ 	.dword	_ZN34_INTERNAL_06d4e0b7_4_k_cu_8ebcb04e4cuda3std3__420unreachable_sentinelE
	.align		8
        /*0060*/ 	.dword	_ZN34_INTERNAL_06d4e0b7_4_k_cu_8ebcb04e4cuda3std3__47nulloptE
	.align		8
        /*0068*/ 	.dword	_ZN34_INTERNAL_06d4e0b7_4_k_cu_8ebcb04e4cuda3std3__48unexpectE
	.align		8
        /*0070*/ 	.dword	_ZN34_INTERNAL_06d4e0b7_4_k_cu_8ebcb04e4cuda3std6ranges3__45__cpo4swapE
	.align		8
        /*0078*/ 	.dword	_ZN34_INTERNAL_06d4e0b7_4_k_cu_8ebcb04e4cuda3std6ranges3__45__cpo9iter_moveE
	.align		8
        /*0080*/ 	.dword	_ZN34_INTERNAL_06d4e0b7_4_k_cu_8ebcb04e4cuda3std6ranges3__45__cpo5beginE
	.align		8
        /*0088*/ 	.dword	_ZN34_INTERNAL_06d4e0b7_4_k_cu_8ebcb04e4cuda3std6ranges3__45__cpo3endE
	.align		8
        /*0090*/ 	.dword	_ZN34_INTERNAL_06d4e0b7_4_k_cu_8ebcb04e4cuda3std6ranges3__45__cpo6cbeginE
	.align		8
        /*0098*/ 	.dword	_ZN34_INTERNAL_06d4e0b7_4_k_cu_8ebcb04e4cuda3std6ranges3__45__cpo4cendE
	.align		8
        /*00a0*/ 	.dword	_ZN34_INTERNAL_06d4e0b7_4_k_cu_8ebcb04e4cuda3std6ranges3__45__cpo7advanceE
	.align		8
        /*00a8*/ 	.dword	_ZN34_INTERNAL_06d4e0b7_4_k_cu_8ebcb04e4cuda3std6ranges3__45__cpo9iter_swapE
	.align		8
        /*00b0*/ 	.dword	_ZN34_INTERNAL_06d4e0b7_4_k_cu_8ebcb04e4cuda3std6ranges3__45__cpo4nextE
	.align		8
        /*00b8*/ 	.dword	_ZN34_INTERNAL_06d4e0b7_4_k_cu_8ebcb04e4cuda3std6ranges3__45__cpo4prevE
	.align		8
        /*00c0*/ 	.dword	_ZN34_INTERNAL_06d4e0b7_4_k_cu_8ebcb04e4cuda3std6ranges3__45__cpo4dataE
	.align		8
        /*00c8*/ 	.dword	_ZN34_INTERNAL_06d4e0b7_4_k_cu_8ebcb04e4cuda3std6ranges3__45__cpo5cdataE
	.align		8
        /*00d0*/ 	.dword	_ZN34_INTERNAL_06d4e0b7_4_k_cu_8ebcb04e4cuda3std6ranges3__45__cpo4sizeE
	.align		8
        /*00d8*/ 	.dword	_ZN34_INTERNAL_06d4e0b7_4_k_cu_8ebcb04e4cuda3std6ranges3__45__cpo5ssizeE
	.align		8
        /*00e0*/ 	.dword	_ZN34_INTERNAL_06d4e0b7_4_k_cu_8ebcb04e4cuda3std6ranges3__45__cpo8distanceE
	.align		8
        /*00e8*/ 	.dword	_ZN34_INTERNAL_06d4e0b7_4_k_cu_8ebcb04e6thrust24THRUST_300001_SM_1000_NS6system6detail10sequential3seqE
	.align		8
        /*00f0*/ 	.dword	_ZN34_INTERNAL_06d4e0b7_4_k_cu_8ebcb04e6thrust24THRUST_300001_SM_1000_NS12placeholders2_1E
	.align		8
        /*00f8*/ 	.dword	_ZN34_INTERNAL_06d4e0b7_4_k_cu_8ebcb04e6thrust24THRUST_300001_SM_1000_NS12placeholders2_2E
	.align		8
        /*0100*/ 	.dword	_ZN34_INTERNAL_06d4e0b7_4_k_cu_8ebcb04e6thrust24THRUST_300001_SM_1000_NS12placeholders2_3E
	.align		8
        /*0108*/ 	.dword	_ZN34_INTERNAL_06d4e0b7_4_k_cu_8ebcb04e6thrust24THRUST_300001_SM_1000_NS12placeholders2_4E
	.align		8
        /*0110*/ 	.dword	_ZN34_INTERNAL_06d4e0b7_4_k_cu_8ebcb04e6thrust24THRUST_300001_SM_1000_NS12placeholders2_5E
	.align		8
        /*0118*/ 	.dword	_ZN34_INTERNAL_06d4e0b7_4_k_cu_8ebcb04e6thrust24THRUST_300001_SM_1000_NS12placeholders2_6E
	.align		8
        /*0120*/ 	.dword	_ZN34_INTERNAL_06d4e0b7_4_k_cu_8ebcb04e6thrust24THRUST_300001_SM_1000_NS12placeholders2_7E
	.align		8
        /*0128*/ 	.dword	_ZN34_INTERNAL_06d4e0b7_4_k_cu_8ebcb04e6thrust24THRUST_300001_SM_1000_NS12placeholders2_8E
	.align		8
        /*0130*/ 	.dword	_ZN34_INTERNAL_06d4e0b7_4_k_cu_8ebcb04e6thrust24THRUST_300001_SM_1000_NS12placeholders2_9E
	.align		8
        /*0138*/ 	.dword	_ZN34_INTERNAL_06d4e0b7_4_k_cu_8ebcb04e6thrust24THRUST_300001_SM_1000_NS12placeholders3_10E


//--------------------- .text._ZN3cub18CUB_300001_SM_10006detail11EmptyKernelIvEEvv --------------------------
	.section	.text._ZN3cub18CUB_300001_SM_10006detail11EmptyKernelIvEEvv,"ax",@progbits
	.align	128
        .global         _ZN3cub18CUB_300001_SM_10006detail11EmptyKernelIvEEvv
        .type           _ZN3cub18CUB_300001_SM_10006detail11EmptyKernelIvEEvv,@function
        .size           _ZN3cub18CUB_300001_SM_10006detail11EmptyKernelIvEEvv,(.L_x_3 - _ZN3cub18CUB_300001_SM_10006detail11EmptyKernelIvEEvv)
        .other          _ZN3cub18CUB_300001_SM_10006detail11EmptyKernelIvEEvv,@"STO_CUDA_ENTRY STV_DEFAULT"
_ZN3cub18CUB_300001_SM_10006detail11EmptyKernelIvEEvv:
.text._ZN3cub18CUB_300001_SM_10006detail11EmptyKernelIvEEvv:
[----:B------:R-:W-:Y:S01]  /*0000*/  LDC R1, c[0x0][0x37c] ;  /* 0x0000df00ff017b82 */ /* 0x000fe20000000800 */
[----:B------:R-:W-:Y:S05]  /*0010*/  EXIT ;  /* 0x000000000000794d */ /* 0x000fea0003800000 */
.L_x_0:
[----:B------:R-:W-:-:S00]  /*0020*/  BRA `(.L_x_0) ;  /* 0xfffffffc00fc7947 */ /* 0x000fc0000383ffff */
[----:B------:R-:W-:-:S00]  /*0030*/  NOP ;  /* 0x0000000000007918 */ /* 0x000fc00000000000 */
        /* <DEDUP_REMOVED lines=12> */
.L_x_3:


//--------------------- .text._Z13StripedKernelPii --------------------------
	.section	.text._Z13StripedKernelPii,"ax",@progbits
	.align	128
        .global         _Z13StripedKernelPii
        .type           _Z13StripedKernelPii,@function
        .size           _Z13StripedKernelPii,(.L_x_4 - _Z13StripedKernelPii)
        .other          _Z13StripedKernelPii,@"STO_CUDA_ENTRY STV_DEFAULT"
_Z13StripedKernelPii:
.text._Z13StripedKernelPii:
[----:B------:R-:W-:Y:S01]  /*0000*/  LDC R1, c[0x0][0x37c] ;  /* 0x0000df00ff017b82 */ /* 0x000fe20000000800 */
[----:B------:R-:W0:Y:S01]  /*0010*/  S2R R7, SR_TID.X ;  /* 0x0000000000077919 */ /* 0x000e220000002100 */
[----:B------:R-:W1:Y:S06]  /*0020*/  LDCU UR6, c[0x0][0x388] ;  /* 0x00007100ff0677ac */ /* 0x000e6c0008000800 */
[----:B------:R-:W2:Y:S01]  /*0030*/  LDC.64 R2, c[0x0][0x380] ;  /* 0x0000e000ff027b82 */ /* 0x000ea20000000a00 */
[----:B------:R-:W3:Y:S01]  /*0040*/  LDCU.64 UR4, c[0x0][0x358] ;  /* 0x00006b00ff0477ac */ /* 0x000ee20008000a00 */
[C---:B0-----:R-:W-:Y:S01]  /*0050*/  VIADD R0, R7.reuse, 0x20 ;  /* 0x0000002007007836 */ /* 0x041fe20000000000 */
[C---:B-1----:R-:W-:Y:S01]  /*0060*/  ISETP.GE.AND P0, PT, R7.reuse, UR6, PT ;  /* 0x0000000607007c0c */ /* 0x042fe2000bf06270 */
[----:B------:R-:W-:-:S02]  /*0070*/  VIADD R4, R7, 0x40 ;  /* 0x0000004007047836 */ /* 0x000fc40000000000 */
[C---:B------:R-:W-:Y:S01]  /*0080*/  IMAD.SHL.U32 R5, R7.reuse, 0x4, RZ ;  /* 0x0000000407057824 */ /* 0x040fe200078e00ff */
[----:B------:R-:W-:Y:S01]  /*0090*/  ISETP.GE.AND P1, PT, R0, UR6, PT ;  /* 0x0000000600007c0c */ /* 0x000fe2000bf26270 */
[C---:B--2---:R-:W-:Y:S01]  /*00a0*/  IMAD.WIDE.U32 R2, R7.reuse, 0x4, R2 ;  /* 0x0000000407027825 */ /* 0x044fe200078e0002 */
[----:B------:R-:W-:Y:S02]  /*00b0*/  ISETP.GE.AND P2, PT, R4, UR6, PT ;  /* 0x0000000604007c0c */ /* 0x000fe4000bf46270 */
[----:B------:R-:W-:-:S04]  /*00c0*/  IADD3 R0, PT, PT, R7, 0x60, RZ ;  /* 0x0000006007007810 */ /* 0x000fc80007ffe0ff */
[----:B------:R-:W-:Y:S01]  /*00d0*/  ISETP.GE.AND P3, PT, R0, UR6, PT ;  /* 0x0000000600007c0c */ /* 0x000fe2000bf66270 */
[----:B---3--:R0:W-:Y:S04]  /*00e0*/  @!P0 STG.E desc[UR4][R2.64], R5 ;  /* 0x0000000502008986 */ /* 0x0081e8000c101904 */
[C---:B------:R-:W-:Y:S02]  /*00f0*/  @!P1 IADD3 R7, PT, PT, R5.reuse, 0x1, RZ ;  /* 0x0000000105079810 */ /* 0x040fe40007ffe0ff */
[----:B------:R-:W-:-:S03]  /*0100*/  @!P2 VIADD R9, R5, 0x2 ;  /* 0x000000020509a836 */ /* 0x000fc60000000000 */
[----:B------:R0:W-:Y:S04]  /*0110*/  @!P1 STG.E desc[UR4][R2.64+0x80], R7 ;  /* 0x0000800702009986 */ /* 0x0001e8000c101904 */
[----:B------:R0:W-:Y:S01]  /*0120*/  @!P2 STG.E desc[UR4][R2.64+0x100], R9 ;  /* 0x000100090200a986 */ /* 0x0001e2000c101904 */
[----:B------:R-:W-:Y:S05]  /*0130*/  @P3 EXIT ;  /* 0x000000000000394d */ /* 0x000fea0003800000 */
[----:B0-----:R-:W-:-:S05]  /*0140*/  IADD3 R5, PT, PT, R5, 0x3, RZ ;  /* 0x0000000305057810 */ /* 0x001fca0007ffe0ff */
[----:B------:R-:W-:Y:S01]  /*0150*/  STG.E desc[UR4][R2.64+0x180], R5 ;  /* 0x0001800502007986 */ /* 0x000fe2000c101904 */
[----:B------:R-:W-:Y:S05]  /*0160*/  EXIT ;  /* 0x000000000000794d */ /* 0x000fea0003800000 */
.L_x_1:
        /* <DEDUP_REMOVED lines=9> */
.L_x_4:


//--------------------- .text._Z13BlockedKernelPii --------------------------
	.section	.text._Z13BlockedKernelPii,"ax",@progbits
	.align	128
        .global         _Z13BlockedKernelPii
        .type           _Z13BlockedKernelPii,@function
        .size           _Z13BlockedKernelPii,(.L_x_5 - _Z13BlockedKernelPii)
        .other          _Z13BlockedKernelPii,@"STO_CUDA_ENTRY STV_DEFAULT"
_Z13BlockedKernelPii:
.text._Z13BlockedKernelPii:
[----:B------:R-:W-:Y:S01]  /*0000*/  LDC R1, c[0x0][0x37c] ;  /* 0x0000df00ff017b82 */ /* 0x000fe20000000800 */
[----:B------:R-:W0:Y:S01]  /*0010*/  S2R R5, SR_TID.X ;  /* 0x0000000000057919 */ /* 0x000e220000002100 */
[----:B------:R-:W1:Y:S06]  /*0020*/  LDCU UR6, c[0x0][0x388] ;  /* 0x00007100ff0677ac */ /* 0x000e6c0008000800 */
[----:B------:R-:W2:Y:S01]  /*0030*/  LDC.64 R2, c[0x0][0x380] ;  /* 0x0000e000ff027b82 */ /* 0x000ea20000000a00 */
[----:B------:R-:W3:Y:S01]  /*0040*/  LDCU.64 UR4, c[0x0][0x358] ;  /* 0x00006b00ff0477ac */ /* 0x000ee20008000a00 */
[----:B0-----:R-:W-:-:S04]  /*0050*/  IMAD.SHL.U32 R5, R5, 0x4, RZ ;  /* 0x0000000405057824 */ /* 0x001fc800078e00ff */
[C---:B------:R-:W-:Y:S01]  /*0060*/  VIADD R7, R5.reuse, 0x1 ;  /* 0x0000000105077836 */ /* 0x040fe20000000000 */
[C---:B------:R-:W-:Y:S01]  /*0070*/  IADD3 R9, PT, PT, R5.reuse, 0x2, RZ ;  /* 0x0000000205097810 */ /* 0x040fe20007ffe0ff */
[C---:B------:R-:W-:Y:S01]  /*0080*/  VIADD R11, R5.reuse, 0x3 ;  /* 0x00000003050b7836 */ /* 0x040fe20000000000 */
[C---:B-1----:R-:W-:Y:S01]  /*0090*/  ISETP.GE.AND P0, PT, R5.reuse, UR6, PT ;  /* 0x0000000605007c0c */ /* 0x042fe2000bf06270 */
[----:B--2---:R-:W-:Y:S01]  /*00a0*/  IMAD.WIDE.U32 R2, R5, 0x4, R2 ;  /* 0x0000000405027825 */ /* 0x004fe200078e0002 */
[----:B------:R-:W-:Y:S02]  /*00b0*/  ISETP.GE.AND P1, PT, R7, UR6, PT ;  /* 0x0000000607007c0c */ /* 0x000fe4000bf26270 */
[----:B------:R-:W-:Y:S02]  /*00c0*/  ISETP.GE.AND P2, PT, R9, UR6, PT ;  /* 0x0000000609007c0c */ /* 0x000fe4000bf46270 */
[----:B------:R-:W-:-:S07]  /*00d0*/  ISETP.GE.AND P3, PT, R11, UR6, PT ;  /* 0x000000060b007c0c */ /* 0x000fce000bf66270 */
[----:B---3--:R0:W-:Y:S04]  /*00e0*/  @!P0 STG.E desc[UR4][R2.64], R5 ;  /* 0x0000000502008986 */ /* 0x0081e8000c101904 */
[----:B------:R0:W-:Y:S04]  /*00f0*/  @!P1 STG.E desc[UR4][R2.64+0x4], R7 ;  /* 0x0000040702009986 */ /* 0x0001e8000c101904 */
[----:B------:R0:W-:Y:S01]  /*0100*/  @!P2 STG.E desc[UR4][R2.64+0x8], R9 ;  /* 0x000008090200a986 */ /* 0x0001e2000c101904 */
[----:B------:R-:W-:Y:S05]  /*0110*/  @P3 EXIT ;  /* 0x000000000000394d */ /* 0x000fea0003800000 */
[----:B------:R-:W-:Y:S01]  /*0120*/  STG.E desc[UR4][R2.64+0xc], R11 ;  /* 0x00000c0b02007986 */ /* 0x000fe2000c101904 */
[----:B------:R-:W-:Y:S05]  /*0130*/  EXIT ;  /* 0x000000000000794d */ /* 0x000fea0003800000 */
.L_x_2:
        /* <DEDUP_REMOVED lines=12> */
.L_x_5:


//--------------------- .nv.shared.reserved.0     --------------------------
	.section	.nv.shared.reserved.0,"aw",@nobits
	.weak		__nv_reservedSMEM_offset_0_alias
	.size		__nv_reservedSMEM_offset_0_alias, 0, 64
	.other		__nv_reservedSMEM_offset_0_alias,@"STO_CUDA_RESERVED_SHARED STV_DEFAULT"
__nv_reservedSMEM_offset_0_alias:
	.zero		0
	.zero		64


//--------------------- .nv.global                --------------------------
	.section	.nv.global,"aw",@nobits
.nv.global:
	.type		_ZN34_INTERNAL_06d4e0b7_4_k_cu_8ebcb04e6thrust24THRUST_300001_SM_1000_NS12placeholders2_5E,@object
	.size		_ZN34_INTERNAL_06d4e0b7_4_k_cu_8ebcb04e6thrust24THRUST_300001_SM_1000_NS12placeholders2_5E,(_ZN34_INTERNAL_06d4e0b7_4_k_cu_8ebcb04e4cuda3std3__45__cpo6cbeginE - _ZN34_INTERNAL_06d4e0b7_4_k_cu_8ebcb04e6thrust24THRUST_300001_SM_1000_NS12placeholders2_5E)
_ZN34_INTERNAL_06d4e0b7_4_k_cu_8ebcb04e6thrust24THRUST_300001_SM_1000_NS12placeholders2_5E:
	.zero		1
	.type		_ZN34_INTERNAL_06d4e0b7_4_k_cu_8ebcb04e4cuda3std3__45__cpo6cbeginE,@object
	.size		_ZN34_INTERNAL_06d4e0b7_4_k_cu_8ebcb04e4cuda3std3__45__cpo6cbeginE,(_ZN34_INTERNAL_06d4e0b7_4_k_cu_8ebcb04e4cuda3std6ranges3__45__cpo6cbeginE - _ZN34_INTERNAL_06d4e0b7_4_k_cu_8ebcb04e4cuda3std3__45__cpo6cbeginE)
_ZN34_INTERNAL_06d4e0b7_4_k_cu_8ebcb04e4cuda3std3__45__cpo6cbeginE:
	.zero		1
	.type		_ZN34_INTERNAL_06d4e0b7_4_k_cu_8ebcb04e4cuda3std6ranges3__45__cpo6cbeginE,@object
	.size		_ZN34_INTERNAL_06d4e0b7_4_k_cu_8ebcb04e4cuda3std6ranges3__45__cpo6cbeginE,(_ZN34_INTERNAL_06d4e0b7_4_k_cu_8ebcb04e4cuda3std3__48in_placeE - _ZN34_INTERNAL_06d4e0b7_4_k_cu_8ebcb04e4cuda3std6ranges3__45__cpo6cbeginE)
_ZN34_INTERNAL_06d4e0b7_4_k_cu_8ebcb04e4cuda3std6ranges3__45__cpo6cbeginE:
	.zero		1
	.type		_ZN34_INTERNAL_06d4e0b7_4_k_cu_8ebcb04e4cuda3std3__48in_placeE,@object
	.size		_ZN34_INTERNAL_06d4e0b7_4_k_cu_8ebcb04e4cuda3std3__48in_placeE,(_ZN34_INTERNAL_06d4e0b7_4_k_cu_8ebcb04e4cuda3std6ranges3__45__cpo4sizeE - _ZN34_INTERNAL_06d4e0b7_4_k_cu_8ebcb04e4cuda3std3__48in_placeE)
_ZN34_INTERNAL_06d4e0b7_4_k_cu_8ebcb04e4cuda3std3__48in_placeE:
	.zero		1
	.type		_ZN34_INTERNAL_06d4e0b7_4_k_cu_8ebcb04e4cuda3std6ranges3__45__cpo4sizeE,@object
	.size		_ZN34_INTERNAL_06d4e0b7_4_k_cu_8ebcb04e4cuda3std6ranges3__45__cpo4sizeE,(_ZN34_INTERNAL_06d4e0b7_4_k_cu_8ebcb04e6thrust24THRUST_300001_SM_1000_NS12placeholders2_9E - _ZN34_INTERNAL_06d4e0b7_4_k_cu_8ebcb04e4cuda3std6ranges3__45__cpo4sizeE)
_ZN34_INTERNAL_06d4e0b7_4_k_cu_8ebcb04e4cuda3std6ranges3__45__cpo4sizeE:
	.zero		1
	.type		_ZN34_INTERNAL_06d4e0b7_4_k_cu_8ebcb04e6thrust24THRUST_300001_SM_1000_NS12placeholders2_9E,@object
	.size		_ZN34_INTERNAL_06d4e0b7_4_k_cu_8ebcb04e6thrust24THRUST_300001_SM_1000_NS12placeholders2_9E,(_ZN34_INTERNAL_06d4e0b7_4_k_cu_8ebcb04e4cuda3std3__45__cpo7crbeginE - _ZN34_INTERNAL_06d4e0b7_4_k_cu_8ebcb04e6thrust24THRUST_300001_SM_1000_NS12placeholders2_9E)
_ZN34_INTERNAL_06d4e0b7_4_k_cu_8ebcb04e6thrust24THRUST_300001_SM_1000_NS12placeholders2_9E:
	.zero		1
	.type		_ZN34_INTERNAL_06d4e0b7_4_k_cu_8ebcb04e4cuda3std3__45__cpo7crbeginE,@object
	.size		_ZN34_INTERNAL_06d4e0b7_4_k_cu_8ebcb04e4cuda3std3__45__cpo7crbeginE,(_ZN34_INTERNAL_06d4e0b7_4_k_cu_8ebcb04e4cuda3std6ranges3__45__cpo4nextE - _ZN34_INTERNAL_06d4e0b7_4_k_cu_8ebcb04e4cuda3std3__45__cpo7crbeginE)
_ZN34_INTERNAL_06d4e0b7_4_k_cu_8ebcb04e4cuda3std3__45__cpo7crbeginE:
	.zero		1
	.type		_ZN34_INTERNAL_06d4e0b7_4_k_cu_8ebcb04e4cuda3std6ranges3__45__cpo4nextE,@object
	.size		_ZN34_INTERNAL_06d4e0b7_4_k_cu_8ebcb04e4cuda3std6ranges3__45__cpo4nextE,(_ZN34_INTERNAL_06d4e0b7_4_k_cu_8ebcb04e4cuda3std6ranges3__45__cpo4swapE - _ZN34_INTERNAL_06d4e0b7_4_k_cu_8ebcb04e4cuda3std6ranges3__45__cpo4nextE)
_ZN34_INTERNAL_06d4e0b7_4_k_cu_8ebcb04e4cuda3std6ranges3__45__cpo4nextE:
	.zero		1
	.type		_ZN34_INTERNAL_06d4e0b7_4_k_cu_8ebcb04e4cuda3std6ranges3__45__cpo4swapE,@object
	.size		_ZN34_INTERNAL_06d4e0b7_4_k_cu_8ebcb04e4cuda3std6ranges3__45__cpo4swapE,(_ZN34_INTERNAL_06d4e0b7_4_k_cu_8ebcb04e6thrust24THRUST_300001_SM_1000_NS12placeholders2_1E - _ZN34_INTERNAL_06d4e0b7_4_k_cu_8ebcb04e4cuda3std6ranges3__45__cpo4swapE)
_ZN34_INTERNAL_06d4e0b7_4_k_cu_8ebcb04e4cuda3std6ranges3__45__cpo4swapE:
	.zero		1
	.type		_ZN34_INTERNAL_06d4e0b7_4_k_cu_8ebcb04e6thrust24THRUST_300001_SM_1000_NS12placeholders2_1E,@object
	.size		_ZN34_INTERNAL_06d4e0b7_4_k_cu_8ebcb04e6thrust24THRUST_300001_SM_1000_NS12placeholders2_1E,(_ZN34_INTERNAL_06d4e0b7_4_k_cu_8ebcb04e6thrust24THRUST_300001_SM_1000_NS12placeholders2_3E - _ZN34_INTERNAL_06d4e0b7_4_k_cu_8ebcb04e6thrust24THRUST_300001_SM_1000_NS12placeholders2_1E)
_ZN34_INTERNAL_06d4e0b7_4_k_cu_8ebcb04e6thrust24THRUST_300001_SM_1000_NS12placeholders2_1E:
	.zero		1
	.type		_ZN34_INTERNAL_06d4e0b7_4_k_cu_8ebcb04e6thrust24THRUST_300001_SM_1000_NS12placeholders2_3E,@object
	.size		_ZN34_INTERNAL_06d4e0b7_4_k_cu_8ebcb04e6thrust24THRUST_300001_SM_1000_NS12placeholders2_3E,(_ZN34_INTERNAL_06d4e0b7_4_k_cu_8ebcb04e4cuda3std3__45__cpo5beginE - _ZN34_INTERNAL_06d4e0b7_4_k_cu_8ebcb04e6thrust24THRUST_300001_SM_1000_NS12placeholders2_3E)
_ZN34_INTERNAL_06d4e0b7_4_k_cu_8ebcb04e6thrust24THRUST_300001_SM_1000_NS12placeholders2_3E:
	.zero		1
	.type		_ZN34_INTERNAL_06d4e0b7_4_k_cu_8ebcb04e4cuda3std3__45__cpo5beginE,@object
	.size		_ZN34_INTERNAL_06d4e0b7_4_k_cu_8ebcb04e4cuda3std3__45__cpo5beginE,(_ZN34_INTERNAL_06d4e0b7_4_k_cu_8ebcb04e4cuda3std6ranges3__45__cpo5beginE - _ZN34_INTERNAL_06d4e0b7_4_k_cu_8ebcb04e4cuda3std3__45__cpo5beginE)
_ZN34_INTERNAL_06d4e0b7_4_k_cu_8ebcb04e4cuda3std3__45__cpo5beginE:
	.zero		1
	.type		_ZN34_INTERNAL_06d4e0b7_4_k_cu_8ebcb04e4cuda3std6ranges3__45__cpo5beginE,@object
	.size		_ZN34_INTERNAL_06d4e0b7_4_k_cu_8ebcb04e4cuda3std6ranges3__45__cpo5beginE,(_ZN34_INTERNAL_06d4e0b7_4_k_cu_8ebcb04e4cuda3std3__436_GLOBAL__N__06d4e0b7_4_k_cu_8ebcb04e6ignoreE - _ZN34_INTERNAL_06d4e0b7_4_k_cu_8ebcb04e4cuda3std6ranges3__45__cpo5beginE)
_ZN34_INTERNAL_06d4e0b7_4_k_cu_8ebcb04e4cuda3std6ranges3__45__cpo5beginE:
	.zero		1
	.type		_ZN34_INTERNAL_06d4e0b7_4_k_cu_8ebcb04e4cuda3std3__436_GLOBAL__N__06d4e0b7_4_k_cu_8ebcb04e6ignoreE,@object
	.size		_ZN34_INTERNAL_06d4e0b7_4_k_cu_8ebcb04e4cuda3std3__436_GLOBAL__N__06d4e0b7_4_k_cu_8ebcb04e6ignoreE,(_ZN34_INTERNAL_06d4e0b7_4_k_cu_8ebcb04e4cuda3std6ranges3__45__cpo4dataE - _ZN34_INTERNAL_06d4e0b7_4_k_cu_8ebcb04e4cuda3std3__436_GLOBAL__N__06d4e0b7_4_k_cu_8ebcb04e6ignoreE)
_ZN34_INTERNAL_06d4e0b7_4_k_cu_8ebcb04e4cuda3std3__436_GLOBAL__N__06d4e0b7_4_k_cu_8ebcb04e6ignoreE:
	.zero		1
	.type		_ZN34_INTERNAL_06d4e0b7_4_k_cu_8ebcb04e4cuda3std6ranges3__45__cpo4dataE,@object
	.size		_ZN34_INTERNAL_06d4e0b7_4_k_cu_8ebcb04e4cuda3std6ranges3__45__cpo4dataE,(_ZN34_INTERNAL_06d4e0b7_4_k_cu_8ebcb04e6thrust24THRUST_300001_SM_1000_NS12placeholders2_7E - _ZN34_INTERNAL_06d4e0b7_4_k_cu_8ebcb04e4cuda3std6ranges3__45__cpo4dataE)
_ZN34_INTERNAL_06d4e0b7_4_k_cu_8ebcb04e4cuda3std6ranges3__45__cpo4dataE:
	.zero		1
	.type		_ZN34_INTERNAL_06d4e0b7_4_k_cu_8ebcb04e6thrust24THRUST_300001_SM_1000_NS12placeholders2_7E,@object
	.size		_ZN34_INTERNAL_06d4e0b7_4_k_cu_8ebcb04e6thrust24THRUST_300001_SM_1000_NS12placeholders2_7E,(_ZN34_INTERNAL_06d4e0b7_4_k_cu_8ebcb04e4cuda3std3__45__cpo6rbeginE - _ZN34_INTERNAL_06d4e0b7_4_k_cu_8ebcb04e6thrust24THRUST_300001_SM_1000_NS12placeholders2_7E)
_ZN34_INTERNAL_06d4e0b7_4_k_cu_8ebcb04e6thrust24THRUST_300001_SM_1000_NS12placeholders2_7E:
	.zero		1
	.type		_ZN34_INTERNAL_06d4e0b7_4_k_cu_8ebcb04e4cuda3std3__45__cpo6rbeginE,@object
	.size		_ZN34_INTERNAL_06d4e0b7_4_k_cu_8ebcb04e4cuda3std3__45__cpo6rbeginE,(_ZN34_INTERNAL_06d4e0b7_4_k_cu_8ebcb04e4cuda3std6ranges3__45__cpo7advanceE - _ZN34_INTERNAL_06d4e0b7_4_k_cu_8ebcb04e4cuda3std3__45__cpo6rbeginE)
_ZN34_INTERNAL_06d4e0b7_4_k_cu_8ebcb04e4cuda3std3__45__cpo6rbeginE:
	.zero		1
	.type		_ZN34_INTERNAL_06d4e0b7_4_k_cu_8ebcb04e4cuda3std6ranges3__45__cpo7advanceE,@object
	.size		_ZN34_INTERNAL_06d4e0b7_4_k_cu_8ebcb04e4cuda3std6ranges3__45__cpo7advanceE,(_ZN34_INTERNAL_06d4e0b7_4_k_cu_8ebcb04e4cuda3std3__47nulloptE - _ZN34_INTERNAL_06d4e0b7_4_k_cu_8ebcb04e4cuda3std6ranges3__45__cpo7advanceE)
_ZN34_INTERNAL_06d4e0b7_4_k_cu_8ebcb04e4cuda3std6ranges3__45__cpo7advanceE:
	.zero		1
	.type		_ZN34_INTERNAL_06d4e0b7_4_k_cu_8ebcb04e4cuda3std3__47nulloptE,@object
	.size		_ZN34_INTERNAL_06d4e0b7_4_k_cu_8ebcb04e4cuda3std3__47nulloptE,(_ZN34_INTERNAL_06d4e0b7_4_k_cu_8ebcb04e4cuda3std6ranges3__45__cpo8distanceE - _ZN34_INTERNAL_06d4e0b7_4_k_cu_8ebcb04e4cuda3std3__47nulloptE)
_ZN34_INTERNAL_06d4e0b7_4_k_cu_8ebcb04e4cuda3std3__47nulloptE:
	.zero		1
	.type		_ZN34_INTERNAL_06d4e0b7_4_k_cu_8ebcb04e4cuda3std6ranges3__45__cpo8distanceE,@object
	.size		_ZN34_INTERNAL_06d4e0b7_4_k_cu_8ebcb04e4cuda3std6ranges3__45__cpo8distanceE,(_ZN34_INTERNAL_06d4e0b7_4_k_cu_8ebcb04e6thrust24THRUST_300001_SM_1000_NS12placeholders2_6E - _ZN34_INTERNAL_06d4e0b7_4_k_cu_8ebcb04e4cuda3std6ranges3__45__cpo8distanceE)
_ZN34_INTERNAL_06d4e0b7_4_k_cu_8ebcb04e4cuda3std6ranges3__45__cpo8distanceE:
	.zero		1
	.type		_ZN34_INTERNAL_06d4e0b7_4_k_cu_8ebcb04e6thrust24THRUST_300001_SM_1000_NS12placeholders2_6E,@object
	.size		_ZN34_INTERNAL_06d4e0b7_4_k_cu_8ebcb04e6thrust24THRUST_300001_SM_1000_NS12placeholders2_6E,(_ZN34_INTERNAL_06d4e0b7_4_k_cu_8ebcb04e4cuda3std3__45__cpo4cendE - _ZN34_INTERNAL_06d4e0b7_4_k_cu_8ebcb04e6thrust24THRUST_300001_SM_1000_NS12placeholders2_6E)
_ZN34_INTERNAL_06d4e0b7_4_k_cu_8ebcb04e6thrust24THRUST_300001_SM_1000_NS12placeholders2_6E:
	.zero		1
	.type		_ZN34_INTERNAL_06d4e0b7_4_k_cu_8ebcb04e4cuda3std3__45__cpo4cendE,@object
	.size		_ZN34_INTERNAL_06d4e0b7_4_k_cu_8ebcb04e4cuda3std3__45__cpo4cendE,(_ZN34_INTERNAL_06d4e0b7_4_k_cu_8ebcb04e4cuda3std6ranges3__45__cpo4cendE - _ZN34_INTERNAL_06d4e0b7_4_k_cu_8ebcb04e4cuda3std3__45__cpo4cendE)
_ZN34_INTERNAL_06d4e0b7_4_k_cu_8ebcb04e4cuda3std3__45__cpo4cendE:
	.zero		1
	.type		_ZN34_INTERNAL_06d4e0b7_4_k_cu_8ebcb04e4cuda3std6ranges3__45__cpo4cendE,@object
	.size		_ZN34_INTERNAL_06d4e0b7_4_k_cu_8ebcb04e4cuda3std6ranges3__45__cpo4cendE,(_ZN34_INTERNAL_06d4e0b7_4_k_cu_8ebcb04e4cuda3std3__420unreachable_sentinelE - _ZN34_INTERNAL_06d4e0b7_4_k_cu_8ebcb04e4cuda3std6ranges3__45__cpo4cendE)
_ZN34_INTERNAL_06d4e0b7_4_k_cu_8ebcb04e4cuda3std6ranges3__45__cpo4cendE:
	.zero		1
	.type		_ZN34_INTERNAL_06d4e0b7_4_k_cu_8ebcb04e4cuda3std3__420unreachable_sentinelE,@object
	.size		_ZN34_INTERNAL_06d4e0b7_4_k_cu_8ebcb04e4cuda3std3__420unreachable_sentinelE,(_ZN34_INTERNAL_06d4e0b7_4_k_cu_8ebcb04e4cuda3std6ranges3__45__cpo5ssizeE - _ZN34_INTERNAL_06d4e0b7_4_k_cu_8ebcb04e4cuda3std3__420unreachable_sentinelE)
_ZN34_INTERNAL_06d4e0b7_4_k_cu_8ebcb04e4cuda3std3__420unreachable_sentinelE:
	.zero		1
	.type		_ZN34_INTERNAL_06d4e0b7_4_k_cu_8ebcb04e4cuda3std6ranges3__45__cpo5ssizeE,@object
	.size		_ZN34_INTERNAL_06d4e0b7_4_k_cu_8ebcb04e4cuda3std6ranges3__45__cpo5ssizeE,(_ZN34_INTERNAL_06d4e0b7_4_k_cu_8ebcb04e6thrust24THRUST_300001_SM_1000_NS12placeholders3_10E - _ZN34_INTERNAL_06d4e0b7_4_k_cu_8ebcb04e4cuda3std6ranges3__45__cpo5ssizeE)
_ZN34_INTERNAL_06d4e0b7_4_k_cu_8ebcb04e4cuda3std6ranges3__45__cpo5ssizeE:
	.zero		1
	.type		_ZN34_INTERNAL_06d4e0b7_4_k_cu_8ebcb04e6thrust24THRUST_300001_SM_1000_NS12placeholders3_10E,@object
	.size		_ZN34_INTERNAL_06d4e0b7_4_k_cu_8ebcb04e6thrust24THRUST_300001_SM_1000_NS12placeholders3_10E,(_ZN34_INTERNAL_06d4e0b7_4_k_cu_8ebcb04e4cuda3std3__45__cpo5crendE - _ZN34_INTERNAL_06d4e0b7_4_k_cu_8ebcb04e6thrust24THRUST_300001_SM_1000_NS12placeholders3_10E)
_ZN34_INTERNAL_06d4e0b7_4_k_cu_8ebcb04e6thrust24THRUST_300001_SM_1000_NS12placeholders3_10E:
	.zero		1
	.type		_ZN34_INTERNAL_06d4e0b7_4_k_cu_8ebcb04e4cuda3std3__45__cpo5crendE,@object
	.size		_ZN34_INTERNAL_06d4e0b7_4_k_cu_8ebcb04e4cuda3std3__45__cpo5crendE,(_ZN34_INTERNAL_06d4e0b7_4_k_cu_8ebcb04e4cuda3std6ranges3__45__cpo4prevE - _ZN34_INTERNAL_06d4e0b7_4_k_cu_8ebcb04e4cuda3std3__45__cpo5crendE)
_ZN34_INTERNAL_06d4e0b7_4_k_cu_8ebcb04e4cuda3std3__45__cpo5crendE:
	.zero		1
	.type		_ZN34_INTERNAL_06d4e0b7_4_k_cu_8ebcb04e4cuda3std6ranges3__45__cpo4prevE,@object
	.size		_ZN34_INTERNAL_06d4e0b7_4_k_cu_8ebcb04e4cuda3std6ranges3__45__cpo4prevE,(_ZN34_INTERNAL_06d4e0b7_4_k_cu_8ebcb04e4cuda3std6ranges3__45__cpo9iter_moveE - _ZN34_INTERNAL_06d4e0b7_4_k_cu_8ebcb04e4cuda3std6ranges3__45__cpo4prevE)
_ZN34_INTERNAL_06d4e0b7_4_k_cu_8ebcb04e4cuda3std6ranges3__45__cpo4prevE:
	.zero		1
	.type		_ZN34_INTERNAL_06d4e0b7_4_k_cu_8ebcb04e4cuda3std6ranges3__45__cpo9iter_moveE,@object
	.size		_ZN34_INTERNAL_06d4e0b7_4_k_cu_8ebcb04e4cuda3std6ranges3__45__cpo9iter_moveE,(_ZN34_INTERNAL_06d4e0b7_4_k_cu_8ebcb04e6thrust24THRUST_300001_SM_1000_NS12placeholders2_2E - _ZN34_INTERNAL_06d4e0b7_4_k_cu_8ebcb04e4cuda3std6ranges3__45__cpo9iter_moveE)
_ZN34_INTERNAL_06d4e0b7_4_k_cu_8ebcb04e4cuda3std6ranges3__45__cpo9iter_moveE:
	.zero		1
	.type		_ZN34_INTERNAL_06d4e0b7_4_k_cu_8ebcb04e6thrust24THRUST_300001_SM_1000_NS12placeholders2_2E,@object
	.size		_ZN34_INTERNAL_06d4e0b7_4_k_cu_8ebcb04e6thrust24THRUST_300001_SM_1000_NS12placeholders2_2E,(_ZN34_INTERNAL_06d4e0b7_4_k_cu_8ebcb04e6thrust24THRUST_300001_SM_1000_NS12placeholders2_4E - _ZN34_INTERNAL_06d4e0b7_4_k_cu_8ebcb04e6thrust24THRUST_300001_SM_1000_NS12placeholders2_2E)
_ZN34_INTERNAL_06d4e0b7_4_k_cu_8ebcb04e6thrust24THRUST_300001_SM_1000_NS12placeholders2_2E:
	.zero		1
	.type		_ZN34_INTERNAL_06d4e0b7_4_k_cu_8ebcb04e6thrust24THRUST_300001_SM_1000_NS12placeholders2_4E,@object
	.size		_ZN34_INTERNAL_06d4e0b7_4_k_cu_8ebcb04e6thrust24THRUST_300001_SM_1000_NS12placeholders2_4E,(_ZN34_INTERNAL_06d4e0b7_4_k_cu_8ebcb04e4cuda3std3__45__cpo3endE - _ZN34_INTERNAL_06d4e0b7_4_k_cu_8ebcb04e6thrust24THRUST_300001_SM_1000_NS12placeholders2_4E)
_ZN34_INTERNAL_06d4e0b7_4_k_cu_8ebcb04e6thrust24THRUST_300001_SM_1000_NS12placeholders2_4E:
	.zero		1
	.type		_ZN34_INTERNAL_06d4e0b7_4_k_cu_8ebcb04e4cuda3std3__45__cpo3endE,@object
	.size		_ZN34_INTERNAL_06d4e0b7_4_k_cu_8ebcb04e4cuda3std3__45__cpo3endE,(_ZN34_INTERNAL_06d4e0b7_4_k_cu_8ebcb04e4cuda3std6ranges3__45__cpo3endE - _ZN34_INTERNAL_06d4e0b7_4_k_cu_8ebcb04e4cuda3std3__45__cpo3endE)
_ZN34_INTERNAL_06d4e0b7_4_k_cu_8ebcb04e4cuda3std3__45__cpo3endE:
	.zero		1
	.type		_ZN34_INTERNAL_06d4e0b7_4_k_cu_8ebcb04e4cuda3std6ranges3__45__cpo3endE,@object
	.size		_ZN34_INTERNAL_06d4e0b7_4_k_cu_8ebcb04e4cuda3std6ranges3__45__cpo3endE,(_ZN34_INTERNAL_06d4e0b7_4_k_cu_8ebcb04e4cuda3std3__419piecewise_constructE - _ZN34_INTERNAL_06d4e0b7_4_k_cu_8ebcb04e4cuda3std6ranges3__45__cpo3endE)
_ZN34_INTERNAL_06d4e0b7_4_k_cu_8ebcb04e4cuda3std6ranges3__45__cpo3endE:
	.zero		1
	.type		_ZN34_INTERNAL_06d4e0b7_4_k_cu_8ebcb04e4cuda3std3__419piecewise_constructE,@object
	.size		_ZN34_INTERNAL_06d4e0b7_4_k_cu_8ebcb04e4cuda3std3__419piecewise_constructE,(_ZN34_INTERNAL_06d4e0b7_4_k_cu_8ebcb04e4cuda3std6ranges3__45__cpo5cdataE - _ZN34_INTERNAL_06d4e0b7_4_k_cu_8ebcb04e4cuda3std3__419piecewise_constructE)
_ZN34_INTERNAL_06d4e0b7_4_k_cu_8ebcb04e4cuda3std3__419piecewise_constructE:
	.zero		1
	.type		_ZN34_INTERNAL_06d4e0b7_4_k_cu_8ebcb04e4cuda3std6ranges3__45__cpo5cdataE,@object
	.size		_ZN34_INTERNAL_06d4e0b7_4_k_cu_8ebcb04e4cuda3std6ranges3__45__cpo5cdataE,(_ZN34_INTERNAL_06d4e0b7_4_k_cu_8ebcb04e6thrust24THRUST_300001_SM_1000_NS12placeholders2_8E - _ZN34_INTERNAL_06d4e0b7_4_k_cu_8ebcb04e4cuda3std6ranges3__45__cpo5cdataE)
_ZN34_INTERNAL_06d4e0b7_4_k_cu_8ebcb04e4cuda3std6ranges3__45__cpo5cdataE:
	.zero		1
	.type		_ZN34_INTERNAL_06d4e0b7_4_k_cu_8ebcb04e6thrust24THRUST_300001_SM_1000_NS12placeholders2_8E,@object
	.size		_ZN34_INTERNAL_06d4e0b7_4_k_cu_8ebcb04e6thrust24THRUST_300001_SM_1000_NS12placeholders2_8E,(_ZN34_INTERNAL_06d4e0b7_4_k_cu_8ebcb04e4cuda3std3__45__cpo4rendE - _ZN34_INTERNAL_06d4e0b7_4_k_cu_8ebcb04e6thrust24THRUST_300001_SM_1000_NS12placeholders2_8E)
_ZN34_INTERNAL_06d4e0b7_4_k_cu_8ebcb04e6thrust24THRUST_300001_SM_1000_NS12placeholders2_8E:
	.zero		1
	.type		_ZN34_INTERNAL_06d4e0b7_4_k_cu_8ebcb04e4cuda3std3__45__cpo4rendE,@object
	.size		_ZN34_INTERNAL_06d4e0b7_4_k_cu_8ebcb04e4cuda3std3__45__cpo4rendE,(_ZN34_INTERNAL_06d4e0b7_4_k_cu_8ebcb04e4cuda3std6ranges3__45__cpo9iter_swapE - _ZN34_INTERNAL_06d4e0b7_4_k_cu_8ebcb04e4cuda3std3__45__cpo4rendE)
_ZN34_INTERNAL_06d4e0b7_4_k_cu_8ebcb04e4cuda3std3__45__cpo4rendE:
	.zero		1
	.type		_ZN34_INTERNAL_06d4e0b7_4_k_cu_8ebcb04e4cuda3std6ranges3__45__cpo9iter_swapE,@object
	.size		_ZN34_INTERNAL_06d4e0b7_4_k_cu_8ebcb04e4cuda3std6ranges3__45__cpo9iter_swapE,(_ZN34_INTERNAL_06d4e0b7_4_k_cu_8ebcb04e4cuda3std3__48unexpectE - _ZN34_INTERNAL_06d4e0b7_4_k_cu_8ebcb04e4cuda3std6ranges3__45__cpo9iter_swapE)
_ZN34_INTERNAL_06d4e0b7_4_k_cu_8ebcb04e4cuda3std6ranges3__45__cpo9iter_swapE:
	.zero		1
	.type		_ZN34_INTERNAL_06d4e0b7_4_k_cu_8ebcb04e4cuda3std3__48unexpectE,@object
	.size		_ZN34_INTERNAL_06d4e0b7_4_k_cu_8ebcb04e4cuda3std3__48unexpectE,(_ZN34_INTERNAL_06d4e0b7_4_k_cu_8ebcb04e6thrust24THRUST_300001_SM_1000_NS6system6detail10sequential3seqE - _ZN34_INTERNAL_06d4e0b7_4_k_cu_8ebcb04e4cuda3std3__48unexpectE)
_ZN34_INTERNAL_06d4e0b7_4_k_cu_8ebcb04e4cuda3std3__48unexpectE:
	.zero		1
	.type		_ZN34_INTERNAL_06d4e0b7_4_k_cu_8ebcb04e6thrust24THRUST_300001_SM_1000_NS6system6detail10sequential3seqE,@object
	.size		_ZN34_INTERNAL_06d4e0b7_4_k_cu_8ebcb04e6thrust24THRUST_300001_SM_1000_NS6system6detail10sequential3seqE,(.L_29 - _ZN34_INTERNAL_06d4e0b7_4_k_cu_8ebcb04e6thrust24THRUST_300001_SM_1000_NS6system6detail10sequential3seqE)
_ZN34_INTERNAL_06d4e0b7_4_k_cu_8ebcb04e6thrust24THRUST_300001_SM_1000_NS6system6detail10sequential3seqE:
	.zero		1
.L_29:


//--------------------- .nv.constant0._ZN3cub18CUB_300001_SM_10006detail11EmptyKernelIvEEvv --------------------------
	.section	.nv.constant0._ZN3cub18CUB_300001_SM_10006detail11EmptyKernelIvEEvv,"a",@progbits
	.sectionflags	@""
	.align	4
.nv.constant0._ZN3cub18CUB_300001_SM_10006detail11EmptyKernelIvEEvv:
	.zero		896


//--------------------- .nv.constant0._Z13StripedKernelPii --------------------------
	.section	.nv.constant0._Z13StripedKernelPii,"a",@progbits
	.sectionflags	@""
	.align	4
.nv.constant0._Z13StripedKernelPii:
	.zero		908


//--------------------- .nv.constant0._Z13BlockedKernelPii --------------------------
	.section	.nv.constant0._Z13BlockedKernelPii,"a",@progbits
	.sectionflags	@""
	.align	4
.nv.constant0._Z13BlockedKernelPii:
	.zero		908


//--------------------- SYMBOLS --------------------------

	.type		.nv.reservedSmem.offset0,@object
	.size		.nv.reservedSmem.offset0,0x4
